//
// Generated by NVIDIA NVVM Compiler
//
// Compiler Build ID: CL-36424714
// Cuda compilation tools, release 13.0, V13.0.88
// Based on NVVM 20.0.0
//

.version 9.0
.target sm_100
.address_size 64

	// .globl	default_function_kernel

.visible .entry default_function_kernel(
	.param .u64 .ptr .align 1 default_function_kernel_param_0,
	.param .u64 .ptr .align 1 default_function_kernel_param_1
)
.maxntid 28
{
	.reg .pred 	%p<5>;
	.reg .b32 	%r<19>;
	.reg .b32 	%f<9>;
	.reg .b64 	%rd<9>;

	ld.param.u64 	%rd1, [default_function_kernel_param_0];
	ld.param.u64 	%rd2, [default_function_kernel_param_1];
	mov.u32 	%r1, %ctaid.x;
	mov.u32 	%r2, %tid.x;
	shr.u32 	%r5, %r2, 1;
	mad.lo.s32 	%r3, %r1, 14, %r5;
	setp.lt.u32 	%p1, %r3, 5;
	mov.f32 	%f8, 0f00000000;
	@%p1 bra 	$L__BB0_5;
	shr.u32 	%r6, %r2, 2;
	mad.lo.s32 	%r7, %r1, 7, %r6;
	setp.gt.u32 	%p2, %r7, 29;
	@%p2 bra 	$L__BB0_5;
	mad.lo.s32 	%r8, %r1, -10, %r3;
	mul.lo.s32 	%r9, %r8, -858993459;
	setp.lt.u32 	%p3, %r9, 858993460;
	@%p3 bra 	$L__BB0_5;
	shl.b32 	%r10, %r1, 3;
	add.s32 	%r11, %r10, %r2;
	mul.hi.u32 	%r12, %r11, 1717986919;
	shr.u32 	%r13, %r12, 2;
	mul.lo.s32 	%r14, %r13, 10;
	sub.s32 	%r4, %r11, %r14;
	setp.gt.u32 	%p4, %r4, 8;
	@%p4 bra 	$L__BB0_5;
	mul.hi.u32 	%r15, %r3, -858993459;
	shr.u32 	%r16, %r15, 2;
	mad.lo.s32 	%r17, %r16, 7, %r4;
	cvta.to.global.u64 	%rd3, %rd2;
	mul.wide.u32 	%rd4, %r17, 4;
	add.s64 	%rd5, %rd3, %rd4;
	ld.global.nc.f32 	%f8, [%rd5+-36];
$L__BB0_5:
	cvta.to.global.u64 	%rd6, %rd1;
	mad.lo.s32 	%r18, %r1, 28, %r2;
	mul.wide.u32 	%rd7, %r18, 4;
	add.s64 	%rd8, %rd6, %rd7;
	st.global.f32 	[%rd8], %f8;
	ret;

}


// ===== COMPILED SASS (sm_100) =====

	.target	sm_100

	.elftype	@"ET_EXEC"


//--------------------- .note.nv.tkinfo           --------------------------
	.section	.note.nv.tkinfo,"",@"SHT_NOTE"
	.sectionflags	@"SHF_NOTE_NV_TKINFO"
	.tkinfo
        /*0018*/ 	.word	0x00000002
        /*0030*/ 	.string	""
        /*0030*/ 	.string	"ptxas"
        /*0030*/ 	.string	"Cuda compilation tools, release 13.0, V13.0.88"
        /*0030*/ 	.string	"Build cuda_13.0.r13.0/compiler.36424714_0"
        /*0030*/ 	.string	"-arch sm_100 -m 64 "



//--------------------- .note.nv.cuinfo           --------------------------
	.section	.note.nv.cuinfo,"",@"SHT_NOTE"
	.sectionflags	@"SHF_NOTE_NV_CUINFO"
        /*0018*/ 	.short	0x0002
        /*001a*/ 	.short	0x0064
        /*001c*/ 	.short	0x0082
	.zero		2


//--------------------- .nv.info                  --------------------------
	.section	.nv.info,"",@"SHT_CUDA_INFO"
	.align	4


	//----- nvinfo : EIATTR_REGCOUNT
	.align		4
        /*0000*/ 	.byte	0x04, 0x2f
        /*0002*/ 	.short	(.L_1 - .L_0)
	.align		4
.L_0:
        /*0004*/ 	.word	index@(default_function_kernel)
        /*0008*/ 	.word	0x0000000a


	//----- nvinfo : EIATTR_FRAME_SIZE
	.align		4
.L_1:
        /*000c*/ 	.byte	0x04, 0x11
        /*000e*/ 	.short	(.L_3 - .L_2)
	.align		4
.L_2:
        /*0010*/ 	.word	index@(default_function_kernel)
        /*0014*/ 	.word	0x00000000


	//----- nvinfo : EIATTR_MIN_STACK_SIZE
	.align		4
.L_3:
        /*0018*/ 	.byte	0x04, 0x12
        /*001a*/ 	.short	(.L_5 - .L_4)
	.align		4
.L_4:
        /*001c*/ 	.word	index@(default_function_kernel)
        /*0020*/ 	.word	0x00000000
.L_5:


//--------------------- .nv.compat                --------------------------
	.section	.nv.compat,"",@"SHT_CUDA_COMPAT_INFO"
	.align	4
        /*0000*/ 	.byte	0x02, 0x09, 0x00, 0x00, 0x02, 0x02, 0x01, 0x00, 0x02, 0x05, 0x05, 0x00, 0x03, 0x07, 0x01, 0x01
        /*0010*/ 	.byte	0x02, 0x03, 0x00, 0x00, 0x02, 0x06, 0x01, 0x00, 0x04, 0x0b, 0x08, 0x00, 0x09, 0x00, 0x00, 0x00
        /*0020*/ 	.byte	0x00, 0x00, 0x00, 0x00


//--------------------- .nv.info.default_function_kernel --------------------------
	.section	.nv.info.default_function_kernel,"",@"SHT_CUDA_INFO"
	.sectionflags	@""
	.align	4


	//----- nvinfo : EIATTR_CUDA_API_VERSION
	.align		4
        /*0000*/ 	.byte	0x04, 0x37
        /*0002*/ 	.short	(.L_7 - .L_6)
.L_6:
        /*0004*/ 	.word	0x00000082


	//----- nvinfo : EIATTR_KPARAM_INFO
	.align		4
.L_7:
        /*0008*/ 	.byte	0x04, 0x17
        /*000a*/ 	.short	(.L_9 - .L_8)
.L_8:
        /*000c*/ 	.word	0x00000000
        /*0010*/ 	.short	0x0001
        /*0012*/ 	.short	0x0008
        /*0014*/ 	.byte	0x00, 0xf5, 0x21, 0x00


	//----- nvinfo : EIATTR_KPARAM_INFO
	.align		4
.L_9:
        /*0018*/ 	.byte	0x04, 0x17
        /*001a*/ 	.short	(.L_11 - .L_10)
.L_10:
        /*001c*/ 	.word	0x00000000
        /*0020*/ 	.short	0x0000
        /*0022*/ 	.short	0x0000
        /*0024*/ 	.byte	0x00, 0xf5, 0x21, 0x00


	//----- nvinfo : EIATTR_SPARSE_MMA_MASK
	.align		4
.L_11:
        /*0028*/ 	.byte	0x03, 0x50
        /*002a*/ 	.short	0x0000


	//----- nvinfo : EIATTR_MAXREG_COUNT
	.align		4
        /*002c*/ 	.byte	0x03, 0x1b
        /*002e*/ 	.short	0x00ff


	//----- nvinfo : EIATTR_MERCURY_ISA_VERSION
	.align		4
        /*0030*/ 	.byte	0x03, 0x5f
        /*0032*/ 	.short	0x0101


	//----- nvinfo : EIATTR_VRC_CTA_INIT_COUNT
	.align		4
        /*0034*/ 	.byte	0x02, 0x4a
	.zero		1
	.zero		1


	//----- nvinfo : EIATTR_EXIT_INSTR_OFFSETS
	.align		4
        /*0038*/ 	.byte	0x04, 0x1c
        /*003a*/ 	.short	(.L_13 - .L_12)


	//   ....[0]....
.L_12:
        /*003c*/ 	.word	0x00000220


	//----- nvinfo : EIATTR_MAX_THREADS
	.align		4
.L_13:
        /*0040*/ 	.byte	0x04, 0x05
        /*0042*/ 	.short	(.L_15 - .L_14)
.L_14:
        /*0044*/ 	.word	0x0000001c
        /*0048*/ 	.word	0x00000001
        /*004c*/ 	.word	0x00000001


	//----- nvinfo : EIATTR_CRS_STACK_SIZE
	.align		4
.L_15:
        /*0050*/ 	.byte	0x04, 0x1e
        /*0052*/ 	.short	(.L_17 - .L_16)
.L_16:
        /*0054*/ 	.word	0x00000000


	//----- nvinfo : EIATTR_CBANK_PARAM_SIZE
	.align		4
.L_17:
        /*0058*/ 	.byte	0x03, 0x19
        /*005a*/ 	.short	0x0010


	//----- nvinfo : EIATTR_PARAM_CBANK
	.align		4
        /*005c*/ 	.byte	0x04, 0x0a
        /*005e*/ 	.short	(.L_19 - .L_18)
	.align		4
.L_18:
        /*0060*/ 	.word	index@(.nv.constant0.default_function_kernel)
        /*0064*/ 	.short	0x0380
        /*0066*/ 	.short	0x0010


	//----- nvinfo : EIATTR_SW_WAR
	.align		4
.L_19:
        /*0068*/ 	.byte	0x04, 0x36
        /*006a*/ 	.short	(.L_21 - .L_20)
.L_20:
        /*006c*/ 	.word	0x00000008
.L_21:


//--------------------- .nv.callgraph             --------------------------
	.section	.nv.callgraph,"",@"SHT_CUDA_CALLGRAPH"
	.align	4
	.sectionentsize	8
	.align		4
        /*0000*/ 	.word	0x00000000
	.align		4
        /*0004*/ 	.word	0xffffffff
	.align		4
        /*0008*/ 	.word	0x00000000
	.align		4
        /*000c*/ 	.word	0xfffffffe
	.align		4
        /*0010*/ 	.word	0x00000000
	.align		4
        /*0014*/ 	.word	0xfffffffd
	.align		4
        /*0018*/ 	.word	0x00000000
	.align		4
        /*001c*/ 	.word	0xfffffffc


//--------------------- .text.default_function_kernel --------------------------
	.section	.text.default_function_kernel,"ax",@progbits
	.align	128
        .global         default_function_kernel
        .type           default_function_kernel,@function
        .size           default_function_kernel,(.L_x_3 - default_function_kernel)
        .other          default_function_kernel,@"STO_CUDA_ENTRY STV_DEFAULT"
default_function_kernel:
.text.default_function_kernel:
[----:B------:R-:W-:Y:S01]  /*0000*/  LDC R1, c[0x0][0x37c] ;  /* 0x0000df00ff017b82 */ /* 0x000fe20000000800 */
[----:B------:R-:W0:Y:S01]  /*0010*/  S2R R6, SR_TID.X ;  /* 0x0000000000067919 */ /* 0x000e220000002100 */
[----:B------:R-:W1:Y:S01]  /*0020*/  LDCU.64 UR4, c[0x0][0x358] ;  /* 0x00006b00ff0477ac */ /* 0x000e620008000a00 */
[----:B------:R-:W-:Y:S01]  /*0030*/  BSSY.RECONVERGENT B0, `(.L_x_0) ;  /* 0x000001a000007945 */ /* 0x000fe20003800200 */
[----:B------:R-:W-:Y:S01]  /*0040*/  HFMA2 R5, -RZ, RZ, 0, 0 ;  /* 0x00000000ff057431 */ /* 0x000fe200000001ff */
[----:B------:R-:W2:Y:S01]  /*0050*/  S2R R7, SR_CTAID.X ;  /* 0x0000000000077919 */ /* 0x000ea20000002500 */
[----:B0-----:R-:W-:-:S05]  /*0060*/  SHF.R.U32.HI R0, RZ, 0x1, R6 ;  /* 0x00000001ff007819 */ /* 0x001fca0000011606 */
[----:B--2---:R-:W-:-:S05]  /*0070*/  IMAD R0, R7, 0xe, R0 ;  /* 0x0000000e07007824 */ /* 0x004fca00078e0200 */
[----:B------:R-:W-:-:S13]  /*0080*/  ISETP.GE.U32.AND P0, PT, R0, 0x5, PT ;  /* 0x000000050000780c */ /* 0x000fda0003f06070 */
[----:B-1----:R-:W-:Y:S05]  /*0090*/  @!P0 BRA `(.L_x_1) ;  /* 0x00000000004c8947 */ /* 0x002fea0003800000 */
[----:B------:R-:W-:Y:S01]  /*00a0*/  IMAD R3, R7, -0xa, R0 ;  /* 0xfffffff607037824 */ /* 0x000fe200078e0200 */
[----:B------:R-:W-:-:S03]  /*00b0*/  SHF.R.U32.HI R2, RZ, 0x2, R6 ;  /* 0x00000002ff027819 */ /* 0x000fc60000011606 */
[----:B------:R-:W-:Y:S02]  /*00c0*/  IMAD R3, R3, -0x33333333, RZ ;  /* 0xcccccccd03037824 */ /* 0x000fe400078e02ff */
[----:B------:R-:W-:-:S03]  /*00d0*/  IMAD R2, R7, 0x7, R2 ;  /* 0x0000000707027824 */ /* 0x000fc600078e0202 */
[----:B------:R-:W-:-:S04]  /*00e0*/  ISETP.GE.U32.AND P0, PT, R3, 0x33333334, PT ;  /* 0x333333340300780c */ /* 0x000fc80003f06070 */
[----:B------:R-:W-:-:S13]  /*00f0*/  ISETP.GT.U32.OR P0, PT, R2, 0x1d, !P0 ;  /* 0x0000001d0200780c */ /* 0x000fda0004704470 */
[----:B------:R-:W-:Y:S05]  /*0100*/  @P0 BRA `(.L_x_1) ;  /* 0x0000000000300947 */ /* 0x000fea0003800000 */
[----:B------:R-:W-:-:S05]  /*0110*/  LEA R2, R7, R6, 0x3 ;  /* 0x0000000607027211 */ /* 0x000fca00078e18ff */
[----:B------:R-:W-:-:S05]  /*0120*/  IMAD.HI.U32 R3, R2, 0x66666667, RZ ;  /* 0x6666666702037827 */ /* 0x000fca00078e00ff */
[----:B------:R-:W-:-:S05]  /*0130*/  SHF.R.U32.HI R3, RZ, 0x2, R3 ;  /* 0x00000002ff037819 */ /* 0x000fca0000011603 */
[----:B------:R-:W-:-:S05]  /*0140*/  IMAD R4, R3, -0xa, R2 ;  /* 0xfffffff603047824 */ /* 0x000fca00078e0202 */
[----:B------:R-:W-:-:S13]  /*0150*/  ISETP.GT.U32.AND P0, PT, R4, 0x8, PT ;  /* 0x000000080400780c */ /* 0x000fda0003f04070 */
[----:B------:R-:W-:Y:S05]  /*0160*/  @P0 BRA `(.L_x_1) ;  /* 0x0000000000180947 */ /* 0x000fea0003800000 */
[----:B------:R-:W0:Y:S01]  /*0170*/  LDC.64 R2, c[0x0][0x388] ;  /* 0x0000e200ff027b82 */ /* 0x000e220000000a00 */
[----:B------:R-:W-:-:S05]  /*0180*/  IMAD.HI.U32 R0, R0, -0x33333333, RZ ;  /* 0xcccccccd00007827 */ /* 0x000fca00078e00ff */
[----:B------:R-:W-:-:S05]  /*0190*/  SHF.R.U32.HI R5, RZ, 0x2, R0 ;  /* 0x00000002ff057819 */ /* 0x000fca0000011600 */
[----:B------:R-:W-:-:S04]  /*01a0*/  IMAD R5, R5, 0x7, R4 ;  /* 0x0000000705057824 */ /* 0x000fc800078e0204 */
[----:B0-----:R-:W-:-:S05]  /*01b0*/  IMAD.WIDE.U32 R2, R5, 0x4, R2 ;  /* 0x0000000405027825 */ /* 0x001fca00078e0002 */
[----:B------:R0:W5:Y:S02]  /*01c0*/  LDG.E.CONSTANT R5, desc[UR4][R2.64+-0x24] ;  /* 0xffffdc0402057981 */ /* 0x000164000c1e9900 */
.L_x_1:
[----:B------:R-:W-:Y:S05]  /*01d0*/  BSYNC.RECONVERGENT B0 ;  /* 0x0000000000007941 */ /* 0x000fea0003800200 */
.L_x_0:
[----:B0-----:R-:W0:Y:S01]  /*01e0*/  LDC.64 R2, c[0x0][0x380] ;  /* 0x0000e000ff027b82 */ /* 0x001e220000000a00 */
[----:B------:R-:W-:-:S04]  /*01f0*/  IMAD R7, R7, 0x1c, R6 ;  /* 0x0000001c07077824 */ /* 0x000fc800078e0206 */
[----:B0-----:R-:W-:-:S05]  /*0200*/  IMAD.WIDE.U32 R2, R7, 0x4, R2 ;  /* 0x0000000407027825 */ /* 0x001fca00078e0002 */
[----:B-----5:R-:W-:Y:S01]  /*0210*/  STG.E desc[UR4][R2.64], R5 ;  /* 0x0000000502007986 */ /* 0x020fe2000c101904 */
[----:B------:R-:W-:Y:S05]  /*0220*/  EXIT ;  /* 0x000000000000794d */ /* 0x000fea0003800000 */
.L_x_2:
[----:B------:R-:W-:-:S00]  /*0230*/  BRA `(.L_x_2) ;  /* 0xfffffffc00fc7947 */ /* 0x000fc0000383ffff */
[----:B------:R-:W-:-:S00]  /*0240*/  NOP ;  /* 0x0000000000007918 */ /* 0x000fc00000000000 */
        /* <DEDUP_REMOVED lines=11> */
.L_x_3:


//--------------------- .nv.shared.reserved.0     --------------------------
	.section	.nv.shared.reserved.0,"aw",@nobits
	.weak		__nv_reservedSMEM_offset_0_alias
	.size		__nv_reservedSMEM_offset_0_alias, 0, 64
	.other		__nv_reservedSMEM_offset_0_alias,@"STO_CUDA_RESERVED_SHARED STV_DEFAULT"
__nv_reservedSMEM_offset_0_alias:
	.zero		0
	.zero		64


//--------------------- .nv.constant0.default_function_kernel --------------------------
	.section	.nv.constant0.default_function_kernel,"a",@progbits
	.sectionflags	@""
	.align	4
.nv.constant0.default_function_kernel:
	.zero		912


//--------------------- SYMBOLS --------------------------

	.type		.nv.reservedSmem.offset0,@object
	.size		.nv.reservedSmem.offset0,0x4
